//
// Generated by NVIDIA NVVM Compiler
//
// Compiler Build ID: CL-36424714
// Cuda compilation tools, release 13.0, V13.0.88
// Based on NVVM 20.0.0
//

.version 9.0
.target sm_100
.address_size 64

	// .globl	_Z10vectorCalcPfS_S_
// _ZZ10vectorCalcPfS_S_E8shared_a has been demoted
// _ZZ10vectorCalcPfS_S_E8shared_b has been demoted

.visible .entry _Z10vectorCalcPfS_S_(
	.param .u64 .ptr .align 1 _Z10vectorCalcPfS_S__param_0,
	.param .u64 .ptr .align 1 _Z10vectorCalcPfS_S__param_1,
	.param .u64 .ptr .align 1 _Z10vectorCalcPfS_S__param_2
)
{
	.reg .pred 	%p<2>;
	.reg .b32 	%r<11>;
	.reg .b32 	%f<17>;
	.reg .b64 	%rd<12>;
	// demoted variable
	.shared .align 4 .b8 _ZZ10vectorCalcPfS_S_E8shared_a[1032];
	// demoted variable
	.shared .align 4 .b8 _ZZ10vectorCalcPfS_S_E8shared_b[1032];
	ld.param.u64 	%rd4, [_Z10vectorCalcPfS_S__param_0];
	ld.param.u64 	%rd5, [_Z10vectorCalcPfS_S__param_1];
	ld.param.u64 	%rd3, [_Z10vectorCalcPfS_S__param_2];
	cvta.to.global.u64 	%rd6, %rd5;
	cvta.to.global.u64 	%rd7, %rd4;
	mov.u32 	%r1, %tid.x;
	mov.u32 	%r4, %ctaid.x;
	mov.u32 	%r5, %ntid.x;
	mad.lo.s32 	%r6, %r4, %r5, %r1;
	mul.wide.s32 	%rd8, %r6, 4;
	add.s64 	%rd1, %rd7, %rd8;
	ld.global.f32 	%f1, [%rd1];
	shl.b32 	%r7, %r1, 2;
	mov.u32 	%r8, _ZZ10vectorCalcPfS_S_E8shared_a;
	add.s32 	%r2, %r8, %r7;
	st.shared.f32 	[%r2], %f1;
	add.s64 	%rd2, %rd6, %rd8;
	ld.global.f32 	%f2, [%rd2];
	mov.u32 	%r9, _ZZ10vectorCalcPfS_S_E8shared_b;
	add.s32 	%r3, %r9, %r7;
	st.shared.f32 	[%r3], %f2;
	and.b32  	%r10, %r1, 1022;
	setp.ne.s32 	%p1, %r10, 254;
	@%p1 bra 	$L__BB0_2;
	ld.global.f32 	%f3, [%rd1+8];
	st.shared.f32 	[%r2+8], %f3;
	ld.global.f32 	%f4, [%rd2+8];
	st.shared.f32 	[%r3+8], %f4;
$L__BB0_2:
	cvta.to.global.u64 	%rd9, %rd3;
	bar.sync 	0;
	ld.shared.f32 	%f5, [%r2];
	ld.shared.f32 	%f6, [%r2+4];
	add.f32 	%f7, %f5, %f6;
	ld.shared.f32 	%f8, [%r2+8];
	add.f32 	%f9, %f7, %f8;
	ld.shared.f32 	%f10, [%r3];
	ld.shared.f32 	%f11, [%r3+4];
	add.f32 	%f12, %f10, %f11;
	ld.shared.f32 	%f13, [%r3+8];
	add.f32 	%f14, %f12, %f13;
	mul.f32 	%f15, %f14, 0f3F000000;
	fma.rn.f32 	%f16, %f9, 0f3F000000, %f15;
	mul.wide.u32 	%rd10, %r1, 4;
	add.s64 	%rd11, %rd9, %rd10;
	st.global.f32 	[%rd11], %f16;
	ret;

}


// ===== COMPILED SASS (sm_100) =====

	.target	sm_100

	.elftype	@"ET_EXEC"


//--------------------- .note.nv.tkinfo           --------------------------
	.section	.note.nv.tkinfo,"",@"SHT_NOTE"
	.sectionflags	@"SHF_NOTE_NV_TKINFO"
	.tkinfo
        /*0018*/ 	.word	0x00000002
        /*0030*/ 	.string	""
        /*0030*/ 	.string	"ptxas"
        /*0030*/ 	.string	"Cuda compilation tools, release 13.0, V13.0.88"
        /*0030*/ 	.string	"Build cuda_13.0.r13.0/compiler.36424714_0"
        /*0030*/ 	.string	"-arch sm_100 -m 64 "



//--------------------- .note.nv.cuinfo           --------------------------
	.section	.note.nv.cuinfo,"",@"SHT_NOTE"
	.sectionflags	@"SHF_NOTE_NV_CUINFO"
        /*0018*/ 	.short	0x0002
        /*001a*/ 	.short	0x0064
        /*001c*/ 	.short	0x0082
	.zero		2


//--------------------- .nv.info                  --------------------------
	.section	.nv.info,"",@"SHT_CUDA_INFO"
	.align	4


	//----- nvinfo : EIATTR_REGCOUNT
	.align		4
        /*0000*/ 	.byte	0x04, 0x2f
        /*0002*/ 	.short	(.L_1 - .L_0)
	.align		4
.L_0:
        /*0004*/ 	.word	index@(_Z10vectorCalcPfS_S_)
        /*0008*/ 	.word	0x00000013


	//----- nvinfo : EIATTR_FRAME_SIZE
	.align		4
.L_1:
        /*000c*/ 	.byte	0x04, 0x11
        /*000e*/ 	.short	(.L_3 - .L_2)
	.align		4
.L_2:
        /*0010*/ 	.word	index@(_Z10vectorCalcPfS_S_)
        /*0014*/ 	.word	0x00000000


	//----- nvinfo : EIATTR_MIN_STACK_SIZE
	.align		4
.L_3:
        /*0018*/ 	.byte	0x04, 0x12
        /*001a*/ 	.short	(.L_5 - .L_4)
	.align		4
.L_4:
        /*001c*/ 	.word	index@(_Z10vectorCalcPfS_S_)
        /*0020*/ 	.word	0x00000000
.L_5:


//--------------------- .nv.compat                --------------------------
	.section	.nv.compat,"",@"SHT_CUDA_COMPAT_INFO"
	.align	4
        /*0000*/ 	.byte	0x02, 0x09, 0x00, 0x00, 0x02, 0x02, 0x01, 0x00, 0x02, 0x05, 0x05, 0x00, 0x03, 0x07, 0x01, 0x01
        /*0010*/ 	.byte	0x02, 0x03, 0x00, 0x00, 0x02, 0x06, 0x01, 0x00, 0x04, 0x0b, 0x08, 0x00, 0x09, 0x00, 0x00, 0x00
        /*0020*/ 	.byte	0x00, 0x00, 0x00, 0x00


//--------------------- .nv.info._Z10vectorCalcPfS_S_ --------------------------
	.section	.nv.info._Z10vectorCalcPfS_S_,"",@"SHT_CUDA_INFO"
	.sectionflags	@""
	.align	4


	//----- nvinfo : EIATTR_CUDA_API_VERSION
	.align		4
        /*0000*/ 	.byte	0x04, 0x37
        /*0002*/ 	.short	(.L_7 - .L_6)
.L_6:
        /*0004*/ 	.word	0x00000082


	//----- nvinfo : EIATTR_KPARAM_INFO
	.align		4
.L_7:
        /*0008*/ 	.byte	0x04, 0x17
        /*000a*/ 	.short	(.L_9 - .L_8)
.L_8:
        /*000c*/ 	.word	0x00000000
        /*0010*/ 	.short	0x0002
        /*0012*/ 	.short	0x0010
        /*0014*/ 	.byte	0x00, 0xf5, 0x21, 0x00


	//----- nvinfo : EIATTR_KPARAM_INFO
	.align		4
.L_9:
        /*0018*/ 	.byte	0x04, 0x17
        /*001a*/ 	.short	(.L_11 - .L_10)
.L_10:
        /*001c*/ 	.word	0x00000000
        /*0020*/ 	.short	0x0001
        /*0022*/ 	.short	0x0008
        /*0024*/ 	.byte	0x00, 0xf5, 0x21, 0x00


	//----- nvinfo : EIATTR_KPARAM_INFO
	.align		4
.L_11:
        /*0028*/ 	.byte	0x04, 0x17
        /*002a*/ 	.short	(.L_13 - .L_12)
.L_12:
        /*002c*/ 	.word	0x00000000
        /*0030*/ 	.short	0x0000
        /*0032*/ 	.short	0x0000
        /*0034*/ 	.byte	0x00, 0xf5, 0x21, 0x00


	//----- nvinfo : EIATTR_SPARSE_MMA_MASK
	.align		4
.L_13:
        /*0038*/ 	.byte	0x03, 0x50
        /*003a*/ 	.short	0x0000


	//----- nvinfo : EIATTR_MAXREG_COUNT
	.align		4
        /*003c*/ 	.byte	0x03, 0x1b
        /*003e*/ 	.short	0x00ff


	//----- nvinfo : EIATTR_NUM_BARRIERS
	.align		4
        /*0040*/ 	.byte	0x02, 0x4c
        /*0042*/ 	.byte	0x01
	.zero		1


	//----- nvinfo : EIATTR_MERCURY_ISA_VERSION
	.align		4
        /*0044*/ 	.byte	0x03, 0x5f
        /*0046*/ 	.short	0x0101


	//----- nvinfo : EIATTR_VRC_CTA_INIT_COUNT
	.align		4
        /*0048*/ 	.byte	0x02, 0x4a
	.zero		1
	.zero		1


	//----- nvinfo : EIATTR_EXIT_INSTR_OFFSETS
	.align		4
        /*004c*/ 	.byte	0x04, 0x1c
        /*004e*/ 	.short	(.L_15 - .L_14)


	//   ....[0]....
.L_14:
        /*0050*/ 	.word	0x000002b0


	//----- nvinfo : EIATTR_CBANK_PARAM_SIZE
	.align		4
.L_15:
        /*0054*/ 	.byte	0x03, 0x19
        /*0056*/ 	.short	0x0018


	//----- nvinfo : EIATTR_PARAM_CBANK
	.align		4
        /*0058*/ 	.byte	0x04, 0x0a
        /*005a*/ 	.short	(.L_17 - .L_16)
	.align		4
.L_16:
        /*005c*/ 	.word	index@(.nv.constant0._Z10vectorCalcPfS_S_)
        /*0060*/ 	.short	0x0380
        /*0062*/ 	.short	0x0018


	//----- nvinfo : EIATTR_SW_WAR
	.align		4
.L_17:
        /*0064*/ 	.byte	0x04, 0x36
        /*0066*/ 	.short	(.L_19 - .L_18)
.L_18:
        /*0068*/ 	.word	0x00000008
.L_19:


//--------------------- .nv.callgraph             --------------------------
	.section	.nv.callgraph,"",@"SHT_CUDA_CALLGRAPH"
	.align	4
	.sectionentsize	8
	.align		4
        /*0000*/ 	.word	0x00000000
	.align		4
        /*0004*/ 	.word	0xffffffff
	.align		4
        /*0008*/ 	.word	0x00000000
	.align		4
        /*000c*/ 	.word	0xfffffffe
	.align		4
        /*0010*/ 	.word	0x00000000
	.align		4
        /*0014*/ 	.word	0xfffffffd
	.align		4
        /*0018*/ 	.word	0x00000000
	.align		4
        /*001c*/ 	.word	0xfffffffc


//--------------------- .text._Z10vectorCalcPfS_S_ --------------------------
	.section	.text._Z10vectorCalcPfS_S_,"ax",@progbits
	.align	128
        .global         _Z10vectorCalcPfS_S_
        .type           _Z10vectorCalcPfS_S_,@function
        .size           _Z10vectorCalcPfS_S_,(.L_x_1 - _Z10vectorCalcPfS_S_)
        .other          _Z10vectorCalcPfS_S_,@"STO_CUDA_ENTRY STV_DEFAULT"
_Z10vectorCalcPfS_S_:
.text._Z10vectorCalcPfS_S_:
[----:B------:R-:W-:Y:S01]  /*0000*/  LDC R1, c[0x0][0x37c] ;  /* 0x0000df00ff017b82 */ /* 0x000fe20000000800 */
[----:B------:R-:W0:Y:S07]  /*0010*/  S2R R0, SR_TID.X ;  /* 0x0000000000007919 */ /* 0x000e2e0000002100 */
[----:B------:R-:W1:Y:S01]  /*0020*/  S2UR UR4, SR_CTAID.X ;  /* 0x00000000000479c3 */ /* 0x000e620000002500 */
[----:B------:R-:W2:Y:S07]  /*0030*/  LDCU.64 UR8, c[0x0][0x358] ;  /* 0x00006b00ff0877ac */ /* 0x000eae0008000a00 */
[----:B------:R-:W1:Y:S08]  /*0040*/  LDC R7, c[0x0][0x360] ;  /* 0x0000d800ff077b82 */ /* 0x000e700000000800 */
[----:B------:R-:W3:Y:S08]  /*0050*/  LDC.64 R2, c[0x0][0x380] ;  /* 0x0000e000ff027b82 */ /* 0x000ef00000000a00 */
[----:B------:R-:W4:Y:S01]  /*0060*/  LDC.64 R4, c[0x0][0x388] ;  /* 0x0000e200ff047b82 */ /* 0x000f220000000a00 */
[----:B0-----:R-:W-:Y:S01]  /*0070*/  LOP3.LUT R6, R0, 0x3fe, RZ, 0xc0, !PT ;  /* 0x000003fe00067812 */ /* 0x001fe200078ec0ff */
[----:B-1----:R-:W-:-:S03]  /*0080*/  IMAD R7, R7, UR4, R0 ;  /* 0x0000000407077c24 */ /* 0x002fc6000f8e0200 */
[----:B------:R-:W-:Y:S01]  /*0090*/  ISETP.NE.AND P0, PT, R6, 0xfe, PT ;  /* 0x000000fe0600780c */ /* 0x000fe20003f05270 */
[----:B---3--:R-:W-:-:S05]  /*00a0*/  IMAD.WIDE R2, R7, 0x4, R2 ;  /* 0x0000000407027825 */ /* 0x008fca00078e0202 */
[----:B--2---:R-:W2:Y:S01]  /*00b0*/  LDG.E R6, desc[UR8][R2.64] ;  /* 0x0000000802067981 */ /* 0x004ea2000c1e1900 */
[----:B----4-:R-:W-:-:S06]  /*00c0*/  IMAD.WIDE R4, R7, 0x4, R4 ;  /* 0x0000000407047825 */ /* 0x010fcc00078e0204 */
[----:B------:R0:W3:Y:S04]  /*00d0*/  @!P0 LDG.E R10, desc[UR8][R2.64+0x8] ;  /* 0x00000808020a8981 */ /* 0x0000e8000c1e1900 */
[----:B------:R-:W4:Y:S04]  /*00e0*/  LDG.E R8, desc[UR8][R4.64] ;  /* 0x0000000804087981 */ /* 0x000f28000c1e1900 */
[----:B------:R-:W5:Y:S01]  /*00f0*/  @!P0 LDG.E R12, desc[UR8][R4.64+0x8] ;  /* 0x00000808040c8981 */ /* 0x000f62000c1e1900 */
[----:B------:R-:W1:Y:S01]  /*0100*/  S2UR UR6, SR_CgaCtaId ;  /* 0x00000000000679c3 */ /* 0x000e620000008800 */
[----:B------:R-:W-:-:S02]  /*0110*/  UMOV UR4, 0x400 ;  /* 0x0000040000047882 */ /* 0x000fc40000000000 */
[----:B------:R-:W-:-:S05]  /*0120*/  UIADD3 UR5, UPT, UPT, UR4, 0x408, URZ ;  /* 0x0000040804057890 */ /* 0x000fca000fffe0ff */
[----:B0-----:R-:W0:Y:S01]  /*0130*/  LDC.64 R2, c[0x0][0x390] ;  /* 0x0000e400ff027b82 */ /* 0x001e220000000a00 */
[----:B-1----:R-:W-:Y:S02]  /*0140*/  ULEA UR4, UR6, UR4, 0x18 ;  /* 0x0000000406047291 */ /* 0x002fe4000f8ec0ff */
[----:B------:R-:W-:-:S04]  /*0150*/  ULEA UR5, UR6, UR5, 0x18 ;  /* 0x0000000506057291 */ /* 0x000fc8000f8ec0ff */
[C---:B------:R-:W-:Y:S02]  /*0160*/  LEA R7, R0.reuse, UR4, 0x2 ;  /* 0x0000000400077c11 */ /* 0x040fe4000f8e10ff */
[C---:B------:R-:W-:Y:S01]  /*0170*/  LEA R9, R0.reuse, UR5, 0x2 ;  /* 0x0000000500097c11 */ /* 0x040fe2000f8e10ff */
[----:B0-----:R-:W-:Y:S02]  /*0180*/  IMAD.WIDE.U32 R2, R0, 0x4, R2 ;  /* 0x0000000400027825 */ /* 0x001fe400078e0002 */
[----:B--2---:R-:W-:Y:S04]  /*0190*/  STS [R7], R6 ;  /* 0x0000000607007388 */ /* 0x004fe80000000800 */
[----:B----4-:R-:W-:Y:S04]  /*01a0*/  STS [R9], R8 ;  /* 0x0000000809007388 */ /* 0x010fe80000000800 */
[----:B---3--:R-:W-:Y:S04]  /*01b0*/  @!P0 STS [R7+0x8], R10 ;  /* 0x0000080a07008388 */ /* 0x008fe80000000800 */
[----:B-----5:R-:W-:Y:S01]  /*01c0*/  @!P0 STS [R9+0x8], R12 ;  /* 0x0000080c09008388 */ /* 0x020fe20000000800 */
[----:B------:R-:W-:Y:S06]  /*01d0*/  BAR.SYNC.DEFER_BLOCKING 0x0 ;  /* 0x0000000000007b1d */ /* 0x000fec0000010000 */
[----:B------:R-:W-:Y:S04]  /*01e0*/  LDS R13, [R9] ;  /* 0x00000000090d7984 */ /* 0x000fe80000000800 */
[----:B------:R-:W0:Y:S04]  /*01f0*/  LDS R14, [R9+0x4] ;  /* 0x00000400090e7984 */ /* 0x000e280000000800 */
[----:B------:R-:W-:Y:S04]  /*0200*/  LDS R4, [R7] ;  /* 0x0000000007047984 */ /* 0x000fe80000000800 */
[----:B------:R-:W1:Y:S04]  /*0210*/  LDS R5, [R7+0x4] ;  /* 0x0000040007057984 */ /* 0x000e680000000800 */
[----:B------:R-:W2:Y:S04]  /*0220*/  LDS R16, [R9+0x8] ;  /* 0x0000080009107984 */ /* 0x000ea80000000800 */
[----:B------:R-:W3:Y:S01]  /*0230*/  LDS R11, [R7+0x8] ;  /* 0x00000800070b7984 */ /* 0x000ee20000000800 */
[----:B0-----:R-:W-:Y:S01]  /*0240*/  FADD R13, R13, R14 ;  /* 0x0000000e0d0d7221 */ /* 0x001fe20000000000 */
[----:B-1----:R-:W-:-:S03]  /*0250*/  FADD R4, R4, R5 ;  /* 0x0000000504047221 */ /* 0x002fc60000000000 */
[----:B--2---:R-:W-:Y:S01]  /*0260*/  FADD R13, R13, R16 ;  /* 0x000000100d0d7221 */ /* 0x004fe20000000000 */
[----:B---3--:R-:W-:-:S03]  /*0270*/  FADD R4, R4, R11 ;  /* 0x0000000b04047221 */ /* 0x008fc60000000000 */
[----:B------:R-:W-:-:S04]  /*0280*/  FMUL R13, R13, 0.5 ;  /* 0x3f0000000d0d7820 */ /* 0x000fc80000400000 */
[----:B------:R-:W-:-:S05]  /*0290*/  FFMA R13, R4, 0.5, R13 ;  /* 0x3f000000040d7823 */ /* 0x000fca000000000d */
[----:B------:R-:W-:Y:S01]  /*02a0*/  STG.E desc[UR8][R2.64], R13 ;  /* 0x0000000d02007986 */ /* 0x000fe2000c101908 */
[----:B------:R-:W-:Y:S05]  /*02b0*/  EXIT ;  /* 0x000000000000794d */ /* 0x000fea0003800000 */
.L_x_0:
[----:B------:R-:W-:-:S00]  /*02c0*/  BRA `(.L_x_0) ;  /* 0xfffffffc00fc7947 */ /* 0x000fc0000383ffff */
[----:B------:R-:W-:-:S00]  /*02d0*/  NOP ;  /* 0x0000000000007918 */ /* 0x000fc00000000000 */
        /* <DEDUP_REMOVED lines=10> */
.L_x_1:


//--------------------- .nv.shared._Z10vectorCalcPfS_S_ --------------------------
	.section	.nv.shared._Z10vectorCalcPfS_S_,"aw",@nobits
	.sectionflags	@""
	.align	4
.nv.shared._Z10vectorCalcPfS_S_:
	.zero		3088


//--------------------- .nv.shared.reserved.0     --------------------------
	.section	.nv.shared.reserved.0,"aw",@nobits
	.weak		__nv_reservedSMEM_offset_0_alias
	.size		__nv_reservedSMEM_offset_0_alias, 0, 64
	.other		__nv_reservedSMEM_offset_0_alias,@"STO_CUDA_RESERVED_SHARED STV_DEFAULT"
__nv_reservedSMEM_offset_0_alias:
	.zero		0
	.zero		64


//--------------------- .nv.constant0._Z10vectorCalcPfS_S_ --------------------------
	.section	.nv.constant0._Z10vectorCalcPfS_S_,"a",@progbits
	.sectionflags	@""
	.align	4
.nv.constant0._Z10vectorCalcPfS_S_:
	.zero		920


//--------------------- SYMBOLS --------------------------

	.type		.nv.reservedSmem.offset0,@object
	.size		.nv.reservedSmem.offset0,0x4
	.type		.nv.reservedSmem.cap,@object
	.size		.nv.reservedSmem.cap,0x4
